	.headerflags	@"EF_CUDA_TEXMODE_UNIFIED EF_CUDA_64BIT_ADDRESS EF_CUDA_ACCELERATORS EF_CUDA_SM90 EF_CUDA_VIRTUAL_SM(EF_CUDA_SM90)"
	.elftype	@"ET_EXEC"


//--------------------- .nv.info                  --------------------------
	.section	.nv.info,"",@"SHT_CUDA_INFO"
	.align	4


	//----- nvinfo : EIATTR_REGCOUNT
	.align		4
        /*0000*/ 	.byte	0x04, 0x2f
        /*0002*/ 	.short	(.L_3 - .L_2)
	.align		4
.L_2:
        /*0004*/ 	.word	index@(triton_per_fused_add_linalg_vector_norm_mean_sub_1)
        /*0008*/ 	.word	0x00000012


	//----- nvinfo : EIATTR_MIN_STACK_SIZE
	.align		4
.L_3:
        /*000c*/ 	.byte	0x04, 0x12
        /*000e*/ 	.short	(.L_5 - .L_4)
	.align		4
.L_4:
        /*0010*/ 	.word	index@(triton_per_fused_add_linalg_vector_norm_mean_sub_1)
        /*0014*/ 	.word	0x00000000


	//----- nvinfo : EIATTR_FRAME_SIZE
	.align		4
.L_5:
        /*0018*/ 	.byte	0x04, 0x11
        /*001a*/ 	.short	(.L_7 - .L_6)
	.align		4
.L_6:
        /*001c*/ 	.word	index@(triton_per_fused_add_linalg_vector_norm_mean_sub_1)
        /*0020*/ 	.word	0x00000000


	//----- nvinfo : EIATTR_MIN_STACK_SIZE
	.align		4
.L_7:
        /*0024*/ 	.byte	0x04, 0x12
        /*0026*/ 	.short	(.L_9 - .L_8)
	.align		4
.L_8:
        /*0028*/ 	.word	index@(triton_per_fused_add_linalg_vector_norm_mean_sub_1)
        /*002c*/ 	.word	0x00000000
.L_9:


//--------------------- .nv.info.triton_per_fused_add_linalg_vector_norm_mean_sub_1 --------------------------
	.section	.nv.info.triton_per_fused_add_linalg_vector_norm_mean_sub_1,"",@"SHT_CUDA_INFO"
	.sectionflags	@""
	.align	4


	//----- nvinfo : EIATTR_CUDA_API_VERSION
	.align		4
        /*0000*/ 	.byte	0x04, 0x37
        /*0002*/ 	.short	(.L_11 - .L_10)
.L_10:
        /*0004*/ 	.word	0x0000007c


	//----- nvinfo : EIATTR_KPARAM_INFO
	.align		4
.L_11:
        /*0008*/ 	.byte	0x04, 0x17
        /*000a*/ 	.short	(.L_13 - .L_12)
.L_12:
        /*000c*/ 	.word	0x00000000
        /*0010*/ 	.short	0x0003
        /*0012*/ 	.short	0x0018
        /*0014*/ 	.byte	0x00, 0xf0, 0x11, 0x00


	//----- nvinfo : EIATTR_KPARAM_INFO
	.align		4
.L_13:
        /*0018*/ 	.byte	0x04, 0x17
        /*001a*/ 	.short	(.L_15 - .L_14)
.L_14:
        /*001c*/ 	.word	0x00000000
        /*0020*/ 	.short	0x0002
        /*0022*/ 	.short	0x0010
        /*0024*/ 	.byte	0x00, 0xf4, 0x21, 0x00


	//----- nvinfo : EIATTR_KPARAM_INFO
	.align		4
.L_15:
        /*0028*/ 	.byte	0x04, 0x17
        /*002a*/ 	.short	(.L_17 - .L_16)
.L_16:
        /*002c*/ 	.word	0x00000000
        /*0030*/ 	.short	0x0001
        /*0032*/ 	.short	0x0008
        /*0034*/ 	.byte	0x00, 0xf4, 0x21, 0x00


	//----- nvinfo : EIATTR_KPARAM_INFO
	.align		4
.L_17:
        /*0038*/ 	.byte	0x04, 0x17
        /*003a*/ 	.short	(.L_19 - .L_18)
.L_18:
        /*003c*/ 	.word	0x00000000
        /*0040*/ 	.short	0x0000
        /*0042*/ 	.short	0x0000
        /*0044*/ 	.byte	0x00, 0xf4, 0x21, 0x00


	//----- nvinfo : EIATTR_SPARSE_MMA_MASK
	.align		4
.L_19:
        /*0048*/ 	.byte	0x03, 0x50
        /*004a*/ 	.short	0x0000


	//----- nvinfo : EIATTR_MAXREG_COUNT
	.align		4
        /*004c*/ 	.byte	0x03, 0x1b
        /*004e*/ 	.short	0x00ff


	//----- nvinfo : EIATTR_COOP_GROUP_MASK_REGIDS
	.align		4
        /*0050*/ 	.byte	0x04, 0x29
        /*0052*/ 	.short	(.L_21 - .L_20)


	//   ....[0]....
.L_20:
        /*0054*/ 	.word	0xffffffff


	//   ....[1]....
        /*0058*/ 	.word	0xffffffff


	//   ....[2]....
        /*005c*/ 	.word	0xffffffff


	//   ....[3]....
        /*0060*/ 	.word	0xffffffff


	//   ....[4]....
        /*0064*/ 	.word	0xffffffff


	//   ....[5]....
        /*0068*/ 	.word	0xffffffff


	//----- nvinfo : EIATTR_COOP_GROUP_INSTR_OFFSETS
	.align		4
.L_21:
        /*006c*/ 	.byte	0x04, 0x28
        /*006e*/ 	.short	(.L_23 - .L_22)


	//   ....[0]....
.L_22:
        /*0070*/ 	.word	0x00000200


	//   ....[1]....
        /*0074*/ 	.word	0x00000220


	//   ....[2]....
        /*0078*/ 	.word	0x00000250


	//   ....[3]....
        /*007c*/ 	.word	0x00000290


	//   ....[4]....
        /*0080*/ 	.word	0x000002b0


	//   ....[5]....
        /*0084*/ 	.word	0x00000320


	//----- nvinfo : EIATTR_EXIT_INSTR_OFFSETS
	.align		4
.L_23:
        /*0088*/ 	.byte	0x04, 0x1c
        /*008a*/ 	.short	(.L_25 - .L_24)


	//   ....[0]....
.L_24:
        /*008c*/ 	.word	0x00000390


	//   ....[1]....
        /*0090*/ 	.word	0x000003d0


	//----- nvinfo : EIATTR_REQNTID
	.align		4
.L_25:
        /*0094*/ 	.byte	0x04, 0x10
        /*0096*/ 	.short	(.L_27 - .L_26)
.L_26:
        /*0098*/ 	.word	0x00000040
        /*009c*/ 	.word	0x00000001
        /*00a0*/ 	.word	0x00000001


	//----- nvinfo : EIATTR_CBANK_PARAM_SIZE
	.align		4
.L_27:
        /*00a4*/ 	.byte	0x03, 0x19
        /*00a6*/ 	.short	0x001c


	//----- nvinfo : EIATTR_PARAM_CBANK
	.align		4
        /*00a8*/ 	.byte	0x04, 0x0a
        /*00aa*/ 	.short	(.L_29 - .L_28)
	.align		4
.L_28:
        /*00ac*/ 	.word	index@(.nv.constant0.triton_per_fused_add_linalg_vector_norm_mean_sub_1)
        /*00b0*/ 	.short	0x0210
        /*00b2*/ 	.short	0x001c


	//----- nvinfo : EIATTR_SW_WAR
	.align		4
.L_29:
        /*00b4*/ 	.byte	0x04, 0x36
        /*00b6*/ 	.short	(.L_31 - .L_30)
.L_30:
        /*00b8*/ 	.word	0x00000008
.L_31:


//--------------------- .nv.callgraph             --------------------------
	.section	.nv.callgraph,"",@"SHT_CUDA_CALLGRAPH"
	.align	4
	.sectionentsize	8
	.align		4
        /*0000*/ 	.word	0x00000000
	.align		4
        /*0004*/ 	.word	0xffffffff
	.align		4
        /*0008*/ 	.word	0x00000000
	.align		4
        /*000c*/ 	.word	0xfffffffe
	.align		4
        /*0010*/ 	.word	0x00000000
	.align		4
        /*0014*/ 	.word	0xfffffffd
	.align		4
        /*0018*/ 	.word	0x00000000
	.align		4
        /*001c*/ 	.word	0xfffffffc


//--------------------- .nv.constant4             --------------------------
	.section	.nv.constant4,"a",@progbits
	.align	8
	.align		8
.nv.constant4:
        /*0000*/ 	.dword	_$_str
	.align		8
        /*0008*/ 	.dword	_$_str_$_2


//--------------------- .text.triton_per_fused_add_linalg_vector_norm_mean_sub_1 --------------------------
	.section	.text.triton_per_fused_add_linalg_vector_norm_mean_sub_1,"ax",@progbits
	.sectionflags	@"SHF_BARRIERS=1"
	.align	128
        .global         triton_per_fused_add_linalg_vector_norm_mean_sub_1
        .type           triton_per_fused_add_linalg_vector_norm_mean_sub_1,@function
        .size           triton_per_fused_add_linalg_vector_norm_mean_sub_1,(.L_x_1 - triton_per_fused_add_linalg_vector_norm_mean_sub_1)
        .other          triton_per_fused_add_linalg_vector_norm_mean_sub_1,@"STO_CUDA_ENTRY STV_DEFAULT"
triton_per_fused_add_linalg_vector_norm_mean_sub_1:
.text.triton_per_fused_add_linalg_vector_norm_mean_sub_1:
[----:B------:R-:W0:Y:S02]  /*0000*/  LDC R1, c[0x0][0x28] ;  /* 0x00000a00ff017b82 */ /* 0x000e240000000800 */
[----:B------:R-:W1:Y:S01]  /*0010*/  S2R R2, SR_TID.X ;  /* 0x0000000000027919 */ /* 0x000e620000002100 */
[----:B------:R-:W2:Y:S01]  /*0020*/  LDC.64 R6, c[0x0][0x218] ;  /* 0x00008600ff067b82 */ /* 0x000ea20000000a00 */
[----:B------:R-:W-:-:S07]  /*0030*/  ULDC.64 UR6, c[0x0][0x208] ;  /* 0x0000820000067ab9 */ /* 0x000fce0000000a00 */
[----:B------:R-:W3:Y:S01]  /*0040*/  LDC.64 R8, c[0x0][0x220] ;  /* 0x00008800ff087b82 */ /* 0x000ee20000000a00 */
[----:B-1----:R-:W-:-:S04]  /*0050*/  SHF.L.U32 R3, R2, 0x2, RZ ;  /* 0x0000000202037819 */ /* 0x002fc800000006ff */
[----:B------:R-:W-:-:S04]  /*0060*/  LOP3.LUT R5, R3, 0xc0, RZ, 0xc0, !PT ;  /* 0x000000c003057812 */ /* 0x000fc800078ec0ff */
[----:B------:R-:W-:-:S05]  /*0070*/  LOP3.LUT R5, R5, 0xf, R2, 0xf8, !PT ;  /* 0x0000000f05057812 */ /* 0x000fca00078ef802 */
[----:B--2---:R-:W-:-:S04]  /*0080*/  IMAD.WIDE.U32 R6, R5, 0x4, R6 ;  /* 0x0000000405067825 */ /* 0x004fc800078e0006 */
[----:B---3--:R-:W-:Y:S01]  /*0090*/  IMAD.WIDE.U32 R8, R5, 0x4, R8 ;  /* 0x0000000405087825 */ /* 0x008fe200078e0008 */
[----:B------:R-:W2:Y:S04]  /*00a0*/  LDG.E R10, desc[UR6][R6.64+0x40] ;  /* 0x00004006060a7981 */ /* 0x000ea8000c1e1900 */
[----:B------:R-:W2:Y:S04]  /*00b0*/  LDG.E R11, desc[UR6][R8.64+0x40] ;  /* 0x00004006080b7981 */ /* 0x000ea8000c1e1900 */
[----:B------:R-:W3:Y:S04]  /*00c0*/  LDG.E R0, desc[UR6][R6.64] ;  /* 0x0000000606007981 */ /* 0x000ee8000c1e1900 */
[----:B------:R-:W3:Y:S04]  /*00d0*/  LDG.E R5, desc[UR6][R8.64] ;  /* 0x0000000608057981 */ /* 0x000ee8000c1e1900 */
[----:B------:R-:W4:Y:S04]  /*00e0*/  LDG.E R12, desc[UR6][R6.64+0x80] ;  /* 0x00008006060c7981 */ /* 0x000f28000c1e1900 */
[----:B------:R-:W4:Y:S04]  /*00f0*/  LDG.E R13, desc[UR6][R8.64+0x80] ;  /* 0x00008006080d7981 */ /* 0x000f28000c1e1900 */
[----:B------:R-:W5:Y:S04]  /*0100*/  LDG.E R14, desc[UR6][R6.64+0xc0] ;  /* 0x0000c006060e7981 */ /* 0x000f68000c1e1900 */
[----:B------:R-:W5:Y:S01]  /*0110*/  LDG.E R15, desc[UR6][R8.64+0xc0] ;  /* 0x0000c006080f7981 */ /* 0x000f62000c1e1900 */
[----:B------:R-:W1:Y:S01]  /*0120*/  S2UR UR5, SR_CgaCtaId ;  /* 0x00000000000579c3 */ /* 0x000e620000008800 */
[C---:B------:R-:W-:Y:S01]  /*0130*/  LOP3.LUT P0, RZ, R2.reuse, 0x1f, RZ, 0xc0, !PT ;  /* 0x0000001f02ff7812 */ /* 0x040fe2000780c0ff */
[----:B------:R-:W-:Y:S01]  /*0140*/  UMOV UR4, 0x400 ;  /* 0x0000040000047882 */ /* 0x000fe20000000000 */
[----:B------:R-:W-:Y:S01]  /*0150*/  ISETP.GE.AND P1, PT, R2, 0x2, PT ;  /* 0x000000020200780c */ /* 0x000fe20003f26270 */
[----:B-1----:R-:W-:Y:S01]  /*0160*/  UPRMT UR4, UR5, 0x654, UR4 ;  /* 0x0000065405047896 */ /* 0x002fe20008000004 */
[----:B--2---:R-:W-:Y:S01]  /*0170*/  FADD R10, R10, -R11 ;  /* 0x8000000b0a0a7221 */ /* 0x004fe20000000000 */
[----:B---3--:R-:W-:-:S03]  /*0180*/  FADD R0, R0, -R5 ;  /* 0x8000000500007221 */ /* 0x008fc60000000000 */
[----:B------:R-:W-:-:S04]  /*0190*/  FMUL R5, R10, R10 ;  /* 0x0000000a0a057220 */ /* 0x000fc80000400000 */
[----:B------:R-:W-:Y:S01]  /*01a0*/  FFMA R5, R0, R0, R5 ;  /* 0x0000000000057223 */ /* 0x000fe20000000005 */
[----:B----4-:R-:W-:-:S04]  /*01b0*/  FADD R12, R12, -R13 ;  /* 0x8000000d0c0c7221 */ /* 0x010fc80000000000 */
[----:B------:R-:W-:Y:S01]  /*01c0*/  FFMA R5, R12, R12, R5 ;  /* 0x0000000c0c057223 */ /* 0x000fe20000000005 */
[----:B-----5:R-:W-:-:S04]  /*01d0*/  FADD R14, R14, -R15 ;  /* 0x8000000f0e0e7221 */ /* 0x020fc80000000000 */
[----:B------:R-:W-:-:S06]  /*01e0*/  FFMA R5, R14, R14, R5 ;  /* 0x0000000e0e057223 */ /* 0x000fcc0000000005 */
[----:B------:R-:W1:Y:S02]  /*01f0*/  MUFU.SQRT R5, R5 ;  /* 0x0000000500057308 */ /* 0x000e640000002000 */
[----:B-1----:R-:W1:Y:S02]  /*0200*/  SHFL.BFLY PT, R0, R5, 0x10, 0x1f ;  /* 0x0e001f0005007f89 */ /* 0x002e6400000e0000 */
[----:B-1----:R-:W-:-:S05]  /*0210*/  FADD R0, R5, R0 ;  /* 0x0000000005007221 */ /* 0x002fca0000000000 */
[----:B------:R-:W1:Y:S02]  /*0220*/  SHFL.BFLY PT, R7, R0, 0x8, 0x1f ;  /* 0x0d001f0000077f89 */ /* 0x000e6400000e0000 */
[----:B-1----:R-:W-:Y:S01]  /*0230*/  FADD R7, R0, R7 ;  /* 0x0000000700077221 */ /* 0x002fe20000000000 */
[----:B------:R-:W-:-:S04]  /*0240*/  SHF.R.U32.HI R0, RZ, 0x3, R2 ;  /* 0x00000003ff007819 */ /* 0x000fc80000011602 */
[----:B------:R-:W1:Y:S01]  /*0250*/  SHFL.BFLY PT, R6, R7, 0x4, 0x1f ;  /* 0x0c801f0007067f89 */ /* 0x000e6200000e0000 */
[----:B------:R-:W-:Y:S02]  /*0260*/  LOP3.LUT R5, R0, 0x4, RZ, 0xc0, !PT ;  /* 0x0000000400057812 */ /* 0x000fe400078ec0ff */
[----:B------:R-:W-:Y:S01]  /*0270*/  LOP3.LUT R0, R2, 0x1, RZ, 0xc0, !PT ;  /* 0x0000000102007812 */ /* 0x000fe200078ec0ff */
[----:B-1----:R-:W-:-:S05]  /*0280*/  FADD R6, R7, R6 ;  /* 0x0000000607067221 */ /* 0x002fca0000000000 */
[----:B------:R-:W1:Y:S02]  /*0290*/  SHFL.BFLY PT, R9, R6, 0x2, 0x1f ;  /* 0x0c401f0006097f89 */ /* 0x000e6400000e0000 */
[----:B-1----:R-:W-:-:S05]  /*02a0*/  FADD R9, R6, R9 ;  /* 0x0000000906097221 */ /* 0x002fca0000000000 */
[----:B------:R-:W1:Y:S02]  /*02b0*/  SHFL.BFLY PT, R8, R9, 0x1, 0x1f ;  /* 0x0c201f0009087f89 */ /* 0x000e6400000e0000 */
[----:B-1----:R-:W-:-:S05]  /*02c0*/  FADD R8, R9, R8 ;  /* 0x0000000809087221 */ /* 0x002fca0000000000 */
[----:B------:R-:W-:Y:S01]  /*02d0*/  @!P0 STS [R5+UR4], R8 ;  /* 0x0000000805008988 */ /* 0x000fe20008000804 */
[----:B------:R-:W-:Y:S01]  /*02e0*/  BAR.SYNC.DEFER_BLOCKING 0x0 ;  /* 0x0000000000007b1d */ /* 0x000fe20000010000 */
[----:B------:R-:W-:-:S04]  /*02f0*/  ISETP.NE.U32.AND P0, PT, R0, 0x1, PT ;  /* 0x000000010000780c */ /* 0x000fc80003f05070 */
[----:B------:R-:W-:Y:S01]  /*0300*/  ISETP.LT.AND P0, PT, R2, 0x2, P0 ;  /* 0x000000020200780c */ /* 0x000fe20000701270 */
[----:B------:R-:W1:Y:S04]  /*0310*/  @!P1 LDS R4, [R3+UR4] ;  /* 0x0000000403049984 */ /* 0x000e680008000800 */
[----:B-1----:R-:W1:Y:S02]  /*0320*/  SHFL.BFLY PT, R7, R4, 0x1, 0x1f ;  /* 0x0c201f0004077f89 */ /* 0x002e6400000e0000 */
[----:B-1----:R-:W-:-:S06]  /*0330*/  FADD R6, R4, R7 ;  /* 0x0000000704067221 */ /* 0x002fcc0000000000 */
[----:B------:R1:W-:Y:S01]  /*0340*/  @P0 STS [R3+UR4], R6 ;  /* 0x0000000603000988 */ /* 0x0003e20008000804 */
[----:B------:R-:W-:Y:S01]  /*0350*/  BAR.SYNC.DEFER_BLOCKING 0x0 ;  /* 0x0000000000007b1d */ /* 0x000fe20000010000 */
[----:B------:R-:W-:-:S05]  /*0360*/  LOP3.LUT P0, RZ, R2, 0x3f, RZ, 0xc0, !PT ;  /* 0x0000003f02ff7812 */ /* 0x000fca000780c0ff */
[----:B------:R-:W2:Y:S02]  /*0370*/  LDS R0, [UR4] ;  /* 0x00000004ff007984 */ /* 0x000ea40008000800 */
[----:B------:R-:W-:Y:S06]  /*0380*/  BAR.SYNC.DEFER_BLOCKING 0x0 ;  /* 0x0000000000007b1d */ /* 0x000fec0000010000 */
[----:B-1----:R-:W-:Y:S05]  /*0390*/  @P0 EXIT ;  /* 0x000000000000094d */ /* 0x002fea0003800000 */
[----:B------:R-:W0:Y:S01]  /*03a0*/  LDC.64 R2, c[0x0][0x210] ;  /* 0x00008400ff027b82 */ /* 0x000e220000000a00 */
[----:B--2---:R-:W-:-:S05]  /*03b0*/  FFMA R5, R0, 0.015625, RZ ;  /* 0x3c80000000057823 */ /* 0x004fca00000000ff */
[----:B0-----:R-:W-:Y:S01]  /*03c0*/  STG.E desc[UR6][R2.64], R5 ;  /* 0x0000000502007986 */ /* 0x001fe2000c101906 */
[----:B------:R-:W-:Y:S05]  /*03d0*/  EXIT ;  /* 0x000000000000794d */ /* 0x000fea0003800000 */
.L_x_0:
[----:B------:R-:W-:-:S00]  /*03e0*/  BRA `(.L_x_0) ;  /* 0xfffffffc00fc7947 */ /* 0x000fc0000383ffff */
[----:B------:R-:W-:-:S00]  /*03f0*/  NOP ;  /* 0x0000000000007918 */ /* 0x000fc00000000000 */
        /* <DEDUP_REMOVED lines=8> */
.L_x_1:


//--------------------- .nv.global.init           --------------------------
	.section	.nv.global.init,"aw",@progbits
.nv.global.init:
	.type		_$_str,@object
	.size		_$_str,(_$_str_$_2 - _$_str)
_$_str:
        /*0000*/ 	.byte	0x5f, 0x5f, 0x43, 0x55, 0x44, 0x41, 0x5f, 0x46, 0x54, 0x5a, 0x00
	.type		_$_str_$_2,@object
	.size		_$_str_$_2,(.L_1 - _$_str_$_2)
_$_str_$_2:
        /*000b*/ 	.byte	0x5f, 0x5f, 0x43, 0x55, 0x44, 0x41, 0x5f, 0x50, 0x52, 0x45, 0x43, 0x5f, 0x53, 0x51, 0x52, 0x54
        /*001b*/ 	.byte	0x00
.L_1:


//--------------------- .nv.shared.triton_per_fused_add_linalg_vector_norm_mean_sub_1 --------------------------
	.section	.nv.shared.triton_per_fused_add_linalg_vector_norm_mean_sub_1,"aw",@nobits
	.sectionflags	@""
	.align	16
	.zero		1024


//--------------------- .nv.constant0.triton_per_fused_add_linalg_vector_norm_mean_sub_1 --------------------------
	.section	.nv.constant0.triton_per_fused_add_linalg_vector_norm_mean_sub_1,"a",@progbits
	.sectionflags	@""
	.align	4
.nv.constant0.triton_per_fused_add_linalg_vector_norm_mean_sub_1:
	.zero		556
